//
// Generated by NVIDIA NVVM Compiler
//
// Compiler Build ID: CL-36424714
// Cuda compilation tools, release 13.0, V13.0.88
// Based on NVVM 20.0.0
//

.version 9.0
.target sm_100
.address_size 64

	// .globl	_Z16printThreadIndexPfii
.extern .func  (.param .b32 func_retval0) vprintf
(
	.param .b64 vprintf_param_0,
	.param .b64 vprintf_param_1
)
;
.global .align 1 .b8 $str[77] = {116, 104, 114, 101, 97, 100, 95, 105, 100, 40, 37, 100, 44, 37, 100, 41, 32, 98, 108, 111, 99, 107, 95, 105, 100, 40, 37, 100, 44, 37, 100, 41, 32, 99, 111, 111, 114, 100, 105, 110, 97, 116, 101, 40, 37, 100, 44, 37, 100, 41, 103, 108, 111, 98, 97, 108, 32, 105, 110, 100, 101, 120, 32, 37, 50, 100, 32, 105, 118, 97, 108, 32, 37, 50, 100, 10};
.global .align 1 .b8 $str$1[80] = {116, 104, 114, 101, 97, 100, 73, 100, 120, 58, 40, 37, 100, 44, 37, 100, 44, 37, 100, 41, 32, 98, 108, 111, 99, 107, 73, 100, 120, 58, 40, 37, 100, 44, 37, 100, 44, 37, 100, 41, 32, 98, 108, 111, 99, 107, 68, 105, 109, 58, 40, 37, 100, 44, 37, 100, 44, 37, 100, 41, 32, 103, 114, 105, 100, 68, 105, 109, 40, 37, 100, 44, 37, 100, 44, 37, 100, 41, 10};

.visible .entry _Z16printThreadIndexPfii(
	.param .u64 .ptr .align 1 _Z16printThreadIndexPfii_param_0,
	.param .u32 _Z16printThreadIndexPfii_param_1,
	.param .u32 _Z16printThreadIndexPfii_param_2
)
{
	.local .align 8 .b8 	__local_depot0[40];
	.reg .b64 	%SP;
	.reg .b64 	%SPL;
	.reg .b32 	%r<13>;
	.reg .b32 	%f<2>;
	.reg .b64 	%rd<9>;
	.reg .b64 	%fd<2>;

	mov.u64 	%SPL, __local_depot0;
	cvta.local.u64 	%SP, %SPL;
	ld.param.u64 	%rd1, [_Z16printThreadIndexPfii_param_0];
	ld.param.u32 	%r1, [_Z16printThreadIndexPfii_param_1];
	cvta.to.global.u64 	%rd2, %rd1;
	add.u64 	%rd3, %SP, 0;
	add.u64 	%rd4, %SPL, 0;
	mov.u32 	%r2, %tid.x;
	mov.u32 	%r3, %ctaid.x;
	mov.u32 	%r4, %ntid.x;
	mad.lo.s32 	%r5, %r3, %r4, %r2;
	mov.u32 	%r6, %tid.y;
	mov.u32 	%r7, %ctaid.y;
	mov.u32 	%r8, %ntid.y;
	mad.lo.s32 	%r9, %r7, %r8, %r6;
	mad.lo.s32 	%r10, %r1, %r9, %r5;
	mul.wide.u32 	%rd5, %r10, 4;
	add.s64 	%rd6, %rd2, %rd5;
	ld.global.f32 	%f1, [%rd6];
	cvt.f64.f32 	%fd1, %f1;
	st.local.v2.u32 	[%rd4], {%r2, %r6};
	st.local.v2.u32 	[%rd4+8], {%r3, %r7};
	st.local.v2.u32 	[%rd4+16], {%r5, %r9};
	st.local.u32 	[%rd4+24], %r10;
	st.local.f64 	[%rd4+32], %fd1;
	mov.u64 	%rd7, $str;
	cvta.global.u64 	%rd8, %rd7;
	{ // callseq 0, 0
	.param .b64 param0;
	st.param.b64 	[param0], %rd8;
	.param .b64 param1;
	st.param.b64 	[param1], %rd3;
	.param .b32 retval0;
	call.uni (retval0), 
	vprintf, 
	(
	param0, 
	param1
	);
	ld.param.b32 	%r11, [retval0];
	} // callseq 0
	ret;

}
	// .globl	_Z10checkIndexv
.visible .entry _Z10checkIndexv()
{
	.local .align 16 .b8 	__local_depot1[48];
	.reg .b64 	%SP;
	.reg .b64 	%SPL;
	.reg .b32 	%r<15>;
	.reg .b64 	%rd<5>;

	mov.u64 	%SPL, __local_depot1;
	cvta.local.u64 	%SP, %SPL;
	add.u64 	%rd1, %SP, 0;
	add.u64 	%rd2, %SPL, 0;
	mov.u32 	%r1, %tid.x;
	mov.u32 	%r2, %tid.y;
	mov.u32 	%r3, %tid.z;
	mov.u32 	%r4, %ctaid.x;
	mov.u32 	%r5, %ctaid.y;
	mov.u32 	%r6, %ctaid.z;
	mov.u32 	%r7, %ntid.x;
	mov.u32 	%r8, %ntid.y;
	mov.u32 	%r9, %ntid.z;
	mov.u32 	%r10, %nctaid.x;
	mov.u32 	%r11, %nctaid.y;
	mov.u32 	%r12, %nctaid.z;
	st.local.v4.u32 	[%rd2], {%r1, %r2, %r3, %r4};
	st.local.v4.u32 	[%rd2+16], {%r5, %r6, %r7, %r8};
	st.local.v4.u32 	[%rd2+32], {%r9, %r10, %r11, %r12};
	mov.u64 	%rd3, $str$1;
	cvta.global.u64 	%rd4, %rd3;
	{ // callseq 1, 0
	.param .b64 param0;
	st.param.b64 	[param0], %rd4;
	.param .b64 param1;
	st.param.b64 	[param1], %rd1;
	.param .b32 retval0;
	call.uni (retval0), 
	vprintf, 
	(
	param0, 
	param1
	);
	ld.param.b32 	%r13, [retval0];
	} // callseq 1
	ret;

}


// ===== COMPILED SASS (sm_100) =====

	.target	sm_100

	.elftype	@"ET_EXEC"


//--------------------- .note.nv.tkinfo           --------------------------
	.section	.note.nv.tkinfo,"",@"SHT_NOTE"
	.sectionflags	@"SHF_NOTE_NV_TKINFO"
	.tkinfo
        /*0018*/ 	.word	0x00000002
        /*0030*/ 	.string	""
        /*0030*/ 	.string	"ptxas"
        /*0030*/ 	.string	"Cuda compilation tools, release 13.0, V13.0.88"
        /*0030*/ 	.string	"Build cuda_13.0.r13.0/compiler.36424714_0"
        /*0030*/ 	.string	"-arch sm_100 -m 64 "



//--------------------- .note.nv.cuinfo           --------------------------
	.section	.note.nv.cuinfo,"",@"SHT_NOTE"
	.sectionflags	@"SHF_NOTE_NV_CUINFO"
        /*0018*/ 	.short	0x0002
        /*001a*/ 	.short	0x0064
        /*001c*/ 	.short	0x0082
	.zero		2


//--------------------- .nv.info                  --------------------------
	.section	.nv.info,"",@"SHT_CUDA_INFO"
	.align	4


	//----- nvinfo : EIATTR_REGCOUNT
	.align		4
        /*0000*/ 	.byte	0x04, 0x2f
        /*0002*/ 	.short	(.L_3 - .L_2)
	.align		4
.L_2:
        /*0004*/ 	.word	index@(_Z16printThreadIndexPfii)
        /*0008*/ 	.word	0x00000018


	//----- nvinfo : EIATTR_FRAME_SIZE
	.align		4
.L_3:
        /*000c*/ 	.byte	0x04, 0x11
        /*000e*/ 	.short	(.L_5 - .L_4)
	.align		4
.L_4:
        /*0010*/ 	.word	index@(_Z16printThreadIndexPfii)
        /*0014*/ 	.word	0x00000028


	//----- nvinfo : EIATTR_REGCOUNT
	.align		4
.L_5:
        /*0018*/ 	.byte	0x04, 0x2f
        /*001a*/ 	.short	(.L_7 - .L_6)
	.align		4
.L_6:
        /*001c*/ 	.word	index@(_Z10checkIndexv)
        /*0020*/ 	.word	0x00000018


	//----- nvinfo : EIATTR_FRAME_SIZE
	.align		4
.L_7:
        /*0024*/ 	.byte	0x04, 0x11
        /*0026*/ 	.short	(.L_9 - .L_8)
	.align		4
.L_8:
        /*0028*/ 	.word	index@(_Z10checkIndexv)
        /*002c*/ 	.word	0x00000030


	//----- nvinfo : EIATTR_MIN_STACK_SIZE
	.align		4
.L_9:
        /*0030*/ 	.byte	0x04, 0x12
        /*0032*/ 	.short	(.L_11 - .L_10)
	.align		4
.L_10:
        /*0034*/ 	.word	index@(_Z10checkIndexv)
        /*0038*/ 	.word	0x00000030


	//----- nvinfo : EIATTR_MIN_STACK_SIZE
	.align		4
.L_11:
        /*003c*/ 	.byte	0x04, 0x12
        /*003e*/ 	.short	(.L_13 - .L_12)
	.align		4
.L_12:
        /*0040*/ 	.word	index@(_Z16printThreadIndexPfii)
        /*0044*/ 	.word	0x00000028
.L_13:


//--------------------- .nv.compat                --------------------------
	.section	.nv.compat,"",@"SHT_CUDA_COMPAT_INFO"
	.align	4
        /*0000*/ 	.byte	0x02, 0x09, 0x00, 0x00, 0x02, 0x02, 0x01, 0x00, 0x02, 0x05, 0x05, 0x00, 0x03, 0x07, 0x01, 0x01
        /*0010*/ 	.byte	0x02, 0x03, 0x00, 0x00, 0x02, 0x06, 0x01, 0x00, 0x04, 0x0b, 0x08, 0x00, 0x09, 0x00, 0x00, 0x00
        /*0020*/ 	.byte	0x00, 0x00, 0x00, 0x00


//--------------------- .nv.info._Z10checkIndexv  --------------------------
	.section	.nv.info._Z10checkIndexv,"",@"SHT_CUDA_INFO"
	.sectionflags	@""
	.align	4


	//----- nvinfo : EIATTR_CUDA_API_VERSION
	.align		4
        /*0000*/ 	.byte	0x04, 0x37
        /*0002*/ 	.short	(.L_15 - .L_14)
.L_14:
        /*0004*/ 	.word	0x00000082


	//----- nvinfo : EIATTR_SPARSE_MMA_MASK
	.align		4
.L_15:
        /*0008*/ 	.byte	0x03, 0x50
        /*000a*/ 	.short	0x0000


	//----- nvinfo : EIATTR_MAXREG_COUNT
	.align		4
        /*000c*/ 	.byte	0x03, 0x1b
        /*000e*/ 	.short	0x00ff


	//----- nvinfo : EIATTR_EXTERNS
	.align		4
        /*0010*/ 	.byte	0x04, 0x0f
        /*0012*/ 	.short	(.L_17 - .L_16)


	//   ....[0]....
	.align		4
.L_16:
        /*0014*/ 	.word	index@(vprintf)


	//----- nvinfo : EIATTR_MERCURY_ISA_VERSION
	.align		4
.L_17:
        /*0018*/ 	.byte	0x03, 0x5f
        /*001a*/ 	.short	0x0101


	//----- nvinfo : EIATTR_VRC_CTA_INIT_COUNT
	.align		4
        /*001c*/ 	.byte	0x02, 0x4a
	.zero		1
	.zero		1


	//----- nvinfo : EIATTR_SYSCALL_OFFSETS
	.align		4
        /*0020*/ 	.byte	0x04, 0x46
        /*0022*/ 	.short	(.L_19 - .L_18)


	//   ....[0]....
.L_18:
        /*0024*/ 	.word	0x000001b0


	//----- nvinfo : EIATTR_EXIT_INSTR_OFFSETS
	.align		4
.L_19:
        /*0028*/ 	.byte	0x04, 0x1c
        /*002a*/ 	.short	(.L_21 - .L_20)


	//   ....[0]....
.L_20:
        /*002c*/ 	.word	0x000001c0


	//----- nvinfo : EIATTR_SW_WAR
	.align		4
.L_21:
        /*0030*/ 	.byte	0x04, 0x36
        /*0032*/ 	.short	(.L_23 - .L_22)
.L_22:
        /*0034*/ 	.word	0x00000008
.L_23:


//--------------------- .nv.info._Z16printThreadIndexPfii --------------------------
	.section	.nv.info._Z16printThreadIndexPfii,"",@"SHT_CUDA_INFO"
	.sectionflags	@""
	.align	4


	//----- nvinfo : EIATTR_CUDA_API_VERSION
	.align		4
        /*0000*/ 	.byte	0x04, 0x37
        /*0002*/ 	.short	(.L_25 - .L_24)
.L_24:
        /*0004*/ 	.word	0x00000082


	//----- nvinfo : EIATTR_KPARAM_INFO
	.align		4
.L_25:
        /*0008*/ 	.byte	0x04, 0x17
        /*000a*/ 	.short	(.L_27 - .L_26)
.L_26:
        /*000c*/ 	.word	0x00000000
        /*0010*/ 	.short	0x0002
        /*0012*/ 	.short	0x000c
        /*0014*/ 	.byte	0x00, 0xf0, 0x11, 0x00


	//----- nvinfo : EIATTR_KPARAM_INFO
	.align		4
.L_27:
        /*0018*/ 	.byte	0x04, 0x17
        /*001a*/ 	.short	(.L_29 - .L_28)
.L_28:
        /*001c*/ 	.word	0x00000000
        /*0020*/ 	.short	0x0001
        /*0022*/ 	.short	0x0008
        /*0024*/ 	.byte	0x00, 0xf0, 0x11, 0x00


	//----- nvinfo : EIATTR_KPARAM_INFO
	.align		4
.L_29:
        /*0028*/ 	.byte	0x04, 0x17
        /*002a*/ 	.short	(.L_31 - .L_30)
.L_30:
        /*002c*/ 	.word	0x00000000
        /*0030*/ 	.short	0x0000
        /*0032*/ 	.short	0x0000
        /*0034*/ 	.byte	0x00, 0xf5, 0x21, 0x00


	//----- nvinfo : EIATTR_SPARSE_MMA_MASK
	.align		4
.L_31:
        /*0038*/ 	.byte	0x03, 0x50
        /*003a*/ 	.short	0x0000


	//----- nvinfo : EIATTR_MAXREG_COUNT
	.align		4
        /*003c*/ 	.byte	0x03, 0x1b
        /*003e*/ 	.short	0x00ff


	//----- nvinfo : EIATTR_EXTERNS
	.align		4
        /*0040*/ 	.byte	0x04, 0x0f
        /*0042*/ 	.short	(.L_33 - .L_32)


	//   ....[0]....
	.align		4
.L_32:
        /*0044*/ 	.word	index@(vprintf)


	//----- nvinfo : EIATTR_MERCURY_ISA_VERSION
	.align		4
.L_33:
        /*0048*/ 	.byte	0x03, 0x5f
        /*004a*/ 	.short	0x0101


	//----- nvinfo : EIATTR_VRC_CTA_INIT_COUNT
	.align		4
        /*004c*/ 	.byte	0x02, 0x4a
	.zero		1
	.zero		1


	//----- nvinfo : EIATTR_SYSCALL_OFFSETS
	.align		4
        /*0050*/ 	.byte	0x04, 0x46
        /*0052*/ 	.short	(.L_35 - .L_34)


	//   ....[0]....
.L_34:
        /*0054*/ 	.word	0x00000200


	//----- nvinfo : EIATTR_EXIT_INSTR_OFFSETS
	.align		4
.L_35:
        /*0058*/ 	.byte	0x04, 0x1c
        /*005a*/ 	.short	(.L_37 - .L_36)


	//   ....[0]....
.L_36:
        /*005c*/ 	.word	0x00000210


	//----- nvinfo : EIATTR_CBANK_PARAM_SIZE
	.align		4
.L_37:
        /*0060*/ 	.byte	0x03, 0x19
        /*0062*/ 	.short	0x0010


	//----- nvinfo : EIATTR_PARAM_CBANK
	.align		4
        /*0064*/ 	.byte	0x04, 0x0a
        /*0066*/ 	.short	(.L_39 - .L_38)
	.align		4
.L_38:
        /*0068*/ 	.word	index@(.nv.constant0._Z16printThreadIndexPfii)
        /*006c*/ 	.short	0x0380
        /*006e*/ 	.short	0x0010


	//----- nvinfo : EIATTR_SW_WAR
	.align		4
.L_39:
        /*0070*/ 	.byte	0x04, 0x36
        /*0072*/ 	.short	(.L_41 - .L_40)
.L_40:
        /*0074*/ 	.word	0x00000008
.L_41:


//--------------------- .nv.callgraph             --------------------------
	.section	.nv.callgraph,"",@"SHT_CUDA_CALLGRAPH"
	.align	4
	.sectionentsize	8
	.align		4
        /*0000*/ 	.word	0x00000000
	.align		4
        /*0004*/ 	.word	0xffffffff
	.align		4
        /*0008*/ 	.word	index@(_Z10checkIndexv)
	.align		4
        /*000c*/ 	.word	index@(vprintf)
	.align		4
        /*0010*/ 	.word	index@(_Z16printThreadIndexPfii)
	.align		4
        /*0014*/ 	.word	index@(vprintf)
	.align		4
        /*0018*/ 	.word	0x00000000
	.align		4
        /*001c*/ 	.word	0xfffffffe
	.align		4
        /*0020*/ 	.word	0x00000000
	.align		4
        /*0024*/ 	.word	0xfffffffd
	.align		4
        /*0028*/ 	.word	0x00000000
	.align		4
        /*002c*/ 	.word	0xfffffffc


//--------------------- .nv.constant4             --------------------------
	.section	.nv.constant4,"a",@progbits
	.align	8
	.align		8
.nv.constant4:
        /*0000*/ 	.dword	vprintf
	.align		8
        /*0008*/ 	.dword	$str
	.align		8
        /*0010*/ 	.dword	$str$1


//--------------------- .text._Z10checkIndexv     --------------------------
	.section	.text._Z10checkIndexv,"ax",@progbits
	.align	128
        .global         _Z10checkIndexv
        .type           _Z10checkIndexv,@function
        .size           _Z10checkIndexv,(.L_x_4 - _Z10checkIndexv)
        .other          _Z10checkIndexv,@"STO_CUDA_ENTRY STV_DEFAULT"
_Z10checkIndexv:
.text._Z10checkIndexv:
[----:B------:R-:W0:Y:S01]  /*0000*/  LDC R1, c[0x0][0x37c] ;  /* 0x0000df00ff017b82 */ /* 0x000e220000000800 */
[----:B------:R-:W1:Y:S01]  /*0010*/  S2R R8, SR_TID.X ;  /* 0x0000000000087919 */ /* 0x000e620000002100 */
[----:B------:R-:W2:Y:S06]  /*0020*/  LDCU UR5, c[0x0][0x2fc] ;  /* 0x00005f80ff0577ac */ /* 0x000eac0008000800 */
[----:B------:R-:W3:Y:S01]  /*0030*/  LDC R14, c[0x0][0x360] ;  /* 0x0000d800ff0e7b82 */ /* 0x000ee20000000800 */
[----:B0-----:R-:W-:Y:S01]  /*0040*/  VIADD R1, R1, 0xffffffd0 ;  /* 0xffffffd001017836 */ /* 0x001fe20000000000 */
[----:B------:R-:W1:Y:S01]  /*0050*/  S2R R9, SR_TID.Y ;  /* 0x0000000000097919 */ /* 0x000e620000002200 */
[----:B------:R-:W-:Y:S01]  /*0060*/  MOV R0, 0x0 ;  /* 0x0000000000007802 */ /* 0x000fe20000000f00 */
[----:B------:R-:W0:Y:S01]  /*0070*/  LDCU UR4, c[0x0][0x2f8] ;  /* 0x00005f00ff0477ac */ /* 0x000e220008000800 */
[----:B------:R-:W1:Y:S03]  /*0080*/  S2R R10, SR_TID.Z ;  /* 0x00000000000a7919 */ /* 0x000e660000002300 */
[----:B------:R-:W3:Y:S01]  /*0090*/  LDC R15, c[0x0][0x364] ;  /* 0x0000d900ff0f7b82 */ /* 0x000ee20000000800 */
[----:B------:R-:W4:Y:S01]  /*00a0*/  LDCU.64 UR6, c[0x4][0x10] ;  /* 0x01000200ff0677ac */ /* 0x000f220008000a00 */
[----:B------:R-:W1:Y:S01]  /*00b0*/  S2R R11, SR_CTAID.X ;  /* 0x00000000000b7919 */ /* 0x000e620000002500 */
[----:B------:R-:W3:Y:S05]  /*00c0*/  S2R R12, SR_CTAID.Y ;  /* 0x00000000000c7919 */ /* 0x000eea0000002600 */
[----:B------:R-:W5:Y:S01]  /*00d0*/  LDC R16, c[0x0][0x368] ;  /* 0x0000da00ff107b82 */ /* 0x000f620000000800 */
[----:B------:R-:W3:Y:S01]  /*00e0*/  S2R R13, SR_CTAID.Z ;  /* 0x00000000000d7919 */ /* 0x000ee20000002700 */
[----:B0-----:R-:W-:-:S06]  /*00f0*/  IADD3 R6, P0, PT, R1, UR4, RZ ;  /* 0x0000000401067c10 */ /* 0x001fcc000ff1e0ff */
[----:B------:R-:W5:Y:S01]  /*0100*/  LDC R17, c[0x0][0x370] ;  /* 0x0000dc00ff117b82 */ /* 0x000f620000000800 */
[----:B----4-:R-:W-:Y:S01]  /*0110*/  IMAD.U32 R4, RZ, RZ, UR6 ;  /* 0x00000006ff047e24 */ /* 0x010fe2000f8e00ff */
[----:B------:R-:W-:Y:S01]  /*0120*/  MOV R5, UR7 ;  /* 0x0000000700057c02 */ /* 0x000fe20008000f00 */
[----:B--2---:R-:W-:-:S05]  /*0130*/  IMAD.X R7, RZ, RZ, UR5, P0 ;  /* 0x00000005ff077e24 */ /* 0x004fca00080e06ff */
[----:B------:R-:W5:Y:S08]  /*0140*/  LDC R18, c[0x0][0x374] ;  /* 0x0000dd00ff127b82 */ /* 0x000f700000000800 */
[----:B------:R-:W5:Y:S01]  /*0150*/  LDC R19, c[0x0][0x378] ;  /* 0x0000de00ff137b82 */ /* 0x000f620000000800 */
[----:B-1----:R0:W-:Y:S07]  /*0160*/  STL.128 [R1], R8 ;  /* 0x0000000801007387 */ /* 0x0021ee0000100c00 */
[----:B------:R0:W1:Y:S01]  /*0170*/  LDC.64 R2, c[0x4][R0] ;  /* 0x0100000000027b82 */ /* 0x0000620000000a00 */
[----:B---3--:R0:W-:Y:S04]  /*0180*/  STL.128 [R1+0x10], R12 ;  /* 0x0000100c01007387 */ /* 0x0081e80000100c00 */
[----:B-----5:R0:W-:Y:S02]  /*0190*/  STL.128 [R1+0x20], R16 ;  /* 0x0000201001007387 */ /* 0x0201e40000100c00 */
[----:B------:R-:W-:-:S07]  /*01a0*/  LEPC R20, `(.L_x_0) ;  /* 0x000000001014794e */ /* 0x000fce0000000000 */
[----:B01----:R-:W-:Y:S05]  /*01b0*/  CALL.ABS.NOINC R2 ;  /* 0x0000000002007343 */ /* 0x003fea0003c00000 */
.L_x_0:
[----:B------:R-:W-:Y:S05]  /*01c0*/  EXIT ;  /* 0x000000000000794d */ /* 0x000fea0003800000 */
.L_x_1:
[----:B------:R-:W-:-:S00]  /*01d0*/  BRA `(.L_x_1) ;  /* 0xfffffffc00fc7947 */ /* 0x000fc0000383ffff */
[----:B------:R-:W-:-:S00]  /*01e0*/  NOP ;  /* 0x0000000000007918 */ /* 0x000fc00000000000 */
        /* <DEDUP_REMOVED lines=9> */
.L_x_4:


//--------------------- .text._Z16printThreadIndexPfii --------------------------
	.section	.text._Z16printThreadIndexPfii,"ax",@progbits
	.align	128
        .global         _Z16printThreadIndexPfii
        .type           _Z16printThreadIndexPfii,@function
        .size           _Z16printThreadIndexPfii,(.L_x_5 - _Z16printThreadIndexPfii)
        .other          _Z16printThreadIndexPfii,@"STO_CUDA_ENTRY STV_DEFAULT"
_Z16printThreadIndexPfii:
.text._Z16printThreadIndexPfii:
[----:B------:R-:W0:Y:S01]  /*0000*/  LDC R1, c[0x0][0x37c] ;  /* 0x0000df00ff017b82 */ /* 0x000e220000000800 */
[----:B------:R-:W1:Y:S01]  /*0010*/  S2R R12, SR_TID.X ;  /* 0x00000000000c7919 */ /* 0x000e620000002100 */
[----:B------:R-:W2:Y:S06]  /*0020*/  LDCU UR6, c[0x0][0x2fc] ;  /* 0x00005f80ff0677ac */ /* 0x000eac0008000800 */
[----:B------:R-:W3:Y:S01]  /*0030*/  LDC.64 R4, c[0x0][0x380] ;  /* 0x0000e000ff047b82 */ /* 0x000ee20000000a00 */
[----:B0-----:R-:W-:Y:S01]  /*0040*/  IADD3 R1, PT, PT, R1, -0x28, RZ ;  /* 0xffffffd801017810 */ /* 0x001fe20007ffe0ff */
[----:B------:R-:W0:Y:S01]  /*0050*/  S2R R13, SR_TID.Y ;  /* 0x00000000000d7919 */ /* 0x000e220000002200 */
[----:B------:R-:W1:Y:S01]  /*0060*/  LDCU UR7, c[0x0][0x360] ;  /* 0x00006c00ff0777ac */ /* 0x000e620008000800 */
[----:B------:R-:W1:Y:S01]  /*0070*/  S2R R14, SR_CTAID.X ;  /* 0x00000000000e7919 */ /* 0x000e620000002500 */
[----:B------:R-:W0:Y:S01]  /*0080*/  LDCU UR8, c[0x0][0x364] ;  /* 0x00006c80ff0877ac */ /* 0x000e220008000800 */
[----:B------:R-:W0:Y:S01]  /*0090*/  S2R R15, SR_CTAID.Y ;  /* 0x00000000000f7919 */ /* 0x000e220000002600 */
[----:B------:R-:W4:Y:S01]  /*00a0*/  LDCU UR9, c[0x0][0x388] ;  /* 0x00007100ff0977ac */ /* 0x000f220008000800 */
[----:B------:R-:W5:Y:S01]  /*00b0*/  LDCU.64 UR4, c[0x0][0x358] ;  /* 0x00006b00ff0477ac */ /* 0x000f620008000a00 */
[----:B-1----:R-:W-:-:S02]  /*00c0*/  IMAD R2, R14, UR7, R12 ;  /* 0x000000070e027c24 */ /* 0x002fc4000f8e020c */
[----:B0-----:R-:W-:-:S04]  /*00d0*/  IMAD R3, R15, UR8, R13 ;  /* 0x000000080f037c24 */ /* 0x001fc8000f8e020d */
[----:B----4-:R-:W-:Y:S01]  /*00e0*/  IMAD R0, R3, UR9, R2 ;  /* 0x0000000903007c24 */ /* 0x010fe2000f8e0202 */
[----:B------:R-:W-:Y:S01]  /*00f0*/  MOV R10, 0x0 ;  /* 0x00000000000a7802 */ /* 0x000fe20000000f00 */
[----:B------:R0:W-:Y:S01]  /*0100*/  STL.64 [R1], R12 ;  /* 0x0000000c01007387 */ /* 0x0001e20000100a00 */
[----:B------:R-:W1:Y:S01]  /*0110*/  LDCU.64 UR8, c[0x4][0x8] ;  /* 0x01000100ff0877ac */ /* 0x000e620008000a00 */
[----:B---3--:R-:W-:-:S06]  /*0120*/  IMAD.WIDE.U32 R4, R0, 0x4, R4 ;  /* 0x0000000400047825 */ /* 0x008fcc00078e0004 */
[----:B-----5:R1:W3:Y:S01]  /*0130*/  LDG.E R4, desc[UR4][R4.64] ;  /* 0x0000000404047981 */ /* 0x0202e2000c1e1900 */
[----:B------:R-:W4:Y:S01]  /*0140*/  LDCU UR4, c[0x0][0x2f8] ;  /* 0x00005f00ff0477ac */ /* 0x000f220008000800 */
[----:B------:R-:W0:Y:S02]  /*0150*/  LDC.64 R10, c[0x4][R10] ;  /* 0x010000000a0a7b82 */ /* 0x000e240000000a00 */
[----:B------:R0:W-:Y:S04]  /*0160*/  STL.64 [R1+0x8], R14 ;  /* 0x0000080e01007387 */ /* 0x0001e80000100a00 */
[----:B------:R0:W-:Y:S01]  /*0170*/  STL.64 [R1+0x10], R2 ;  /* 0x0000100201007387 */ /* 0x0001e20000100a00 */
[----:B-1----:R-:W-:-:S03]  /*0180*/  MOV R5, UR9 ;  /* 0x0000000900057c02 */ /* 0x002fc60008000f00 */
[----:B------:R1:W-:Y:S01]  /*0190*/  STL [R1+0x18], R0 ;  /* 0x0000180001007387 */ /* 0x0003e20000100800 */
[----:B----4-:R-:W-:-:S04]  /*01a0*/  IADD3 R6, P0, PT, R1, UR4, RZ ;  /* 0x0000000401067c10 */ /* 0x010fc8000ff1e0ff */
[----:B--2---:R-:W-:Y:S01]  /*01b0*/  IADD3.X R7, PT, PT, RZ, UR6, RZ, P0, !PT ;  /* 0x00000006ff077c10 */ /* 0x004fe200087fe4ff */
[----:B---3--:R2:W3:Y:S02]  /*01c0*/  F2F.F64.F32 R8, R4 ;  /* 0x0000000400087310 */ /* 0x0084e40000201800 */
[----:B--2---:R-:W-:Y:S01]  /*01d0*/  MOV R4, UR8 ;  /* 0x0000000800047c02 */ /* 0x004fe20008000f00 */
[----:B0--3--:R1:W-:Y:S06]  /*01e0*/  STL.64 [R1+0x20], R8 ;  /* 0x0000200801007387 */ /* 0x0093ec0000100a00 */
[----:B------:R-:W-:-:S07]  /*01f0*/  LEPC R20, `(.L_x_2) ;  /* 0x000000001014794e */ /* 0x000fce0000000000 */
[----:B-1----:R-:W-:Y:S05]  /*0200*/  CALL.ABS.NOINC R10 ;  /* 0x000000000a007343 */ /* 0x002fea0003c00000 */
.L_x_2:
[----:B------:R-:W-:Y:S05]  /*0210*/  EXIT ;  /* 0x000000000000794d */ /* 0x000fea0003800000 */
.L_x_3:
        /* <DEDUP_REMOVED lines=14> */
.L_x_5:


//--------------------- .nv.global.init           --------------------------
	.section	.nv.global.init,"aw",@progbits
.nv.global.init:
	.type		$str,@object
	.size		$str,($str$1 - $str)
$str:
        /*0000*/ 	.byte	0x74, 0x68, 0x72, 0x65, 0x61, 0x64, 0x5f, 0x69, 0x64, 0x28, 0x25, 0x64, 0x2c, 0x25, 0x64, 0x29
        /*0010*/ 	.byte	0x20, 0x62, 0x6c, 0x6f, 0x63, 0x6b, 0x5f, 0x69, 0x64, 0x28, 0x25, 0x64, 0x2c, 0x25, 0x64, 0x29
        /*0020*/ 	.byte	0x20, 0x63, 0x6f, 0x6f, 0x72, 0x64, 0x69, 0x6e, 0x61, 0x74, 0x65, 0x28, 0x25, 0x64, 0x2c, 0x25
        /*0030*/ 	.byte	0x64, 0x29, 0x67, 0x6c, 0x6f, 0x62, 0x61, 0x6c, 0x20, 0x69, 0x6e, 0x64, 0x65, 0x78, 0x20, 0x25
        /*0040*/ 	.byte	0x32, 0x64, 0x20, 0x69, 0x76, 0x61, 0x6c, 0x20, 0x25, 0x32, 0x64, 0x0a, 0x00
	.type		$str$1,@object
	.size		$str$1,(.L_1 - $str$1)
$str$1:
        /*004d*/ 	.byte	0x74, 0x68, 0x72, 0x65, 0x61, 0x64, 0x49, 0x64, 0x78, 0x3a, 0x28, 0x25, 0x64, 0x2c, 0x25, 0x64
        /*005d*/ 	.byte	0x2c, 0x25, 0x64, 0x29, 0x20, 0x62, 0x6c, 0x6f, 0x63, 0x6b, 0x49, 0x64, 0x78, 0x3a, 0x28, 0x25
        /*006d*/ 	.byte	0x64, 0x2c, 0x25, 0x64, 0x2c, 0x25, 0x64, 0x29, 0x20, 0x62, 0x6c, 0x6f, 0x63, 0x6b, 0x44, 0x69
        /*007d*/ 	.byte	0x6d, 0x3a, 0x28, 0x25, 0x64, 0x2c, 0x25, 0x64, 0x2c, 0x25, 0x64, 0x29, 0x20, 0x67, 0x72, 0x69
        /*008d*/ 	.byte	0x64, 0x44, 0x69, 0x6d, 0x28, 0x25, 0x64, 0x2c, 0x25, 0x64, 0x2c, 0x25, 0x64, 0x29, 0x0a, 0x00
.L_1:


//--------------------- .nv.shared.reserved.0     --------------------------
	.section	.nv.shared.reserved.0,"aw",@nobits
	.weak		__nv_reservedSMEM_offset_0_alias
	.size		__nv_reservedSMEM_offset_0_alias, 0, 64
	.other		__nv_reservedSMEM_offset_0_alias,@"STO_CUDA_RESERVED_SHARED STV_DEFAULT"
__nv_reservedSMEM_offset_0_alias:
	.zero		0
	.zero		64


//--------------------- .nv.constant0._Z10checkIndexv --------------------------
	.section	.nv.constant0._Z10checkIndexv,"a",@progbits
	.sectionflags	@""
	.align	4
.nv.constant0._Z10checkIndexv:
	.zero		896


//--------------------- .nv.constant0._Z16printThreadIndexPfii --------------------------
	.section	.nv.constant0._Z16printThreadIndexPfii,"a",@progbits
	.sectionflags	@""
	.align	4
.nv.constant0._Z16printThreadIndexPfii:
	.zero		912


//--------------------- SYMBOLS --------------------------

	.type		.nv.reservedSmem.offset0,@object
	.size		.nv.reservedSmem.offset0,0x4
	.type		vprintf,@function
